//
// Generated by NVIDIA NVVM Compiler
//
// Compiler Build ID: CL-36424714
// Cuda compilation tools, release 13.0, V13.0.88
// Based on NVVM 20.0.0
//

.version 9.0
.target sm_100
.address_size 64

	// .globl	_Z8sum_rowsPKfPfjj

.visible .entry _Z8sum_rowsPKfPfjj(
	.param .u64 .ptr .align 1 _Z8sum_rowsPKfPfjj_param_0,
	.param .u64 .ptr .align 1 _Z8sum_rowsPKfPfjj_param_1,
	.param .u32 _Z8sum_rowsPKfPfjj_param_2,
	.param .u32 _Z8sum_rowsPKfPfjj_param_3
)
{
	.reg .pred 	%p<11>;
	.reg .b32 	%r<7>;
	.reg .b32 	%f<70>;
	.reg .b64 	%rd<47>;

	ld.param.u64 	%rd25, [_Z8sum_rowsPKfPfjj_param_0];
	ld.param.u64 	%rd24, [_Z8sum_rowsPKfPfjj_param_1];
	ld.param.u32 	%r3, [_Z8sum_rowsPKfPfjj_param_2];
	ld.param.u32 	%r2, [_Z8sum_rowsPKfPfjj_param_3];
	cvta.to.global.u64 	%rd1, %rd25;
	mov.u32 	%r4, %tid.x;
	mov.u32 	%r5, %ctaid.x;
	mov.u32 	%r6, %ntid.x;
	mad.lo.s32 	%r1, %r5, %r6, %r4;
	setp.ge.u32 	%p1, %r1, %r3;
	@%p1 bra 	$L__BB0_14;
	cvt.u64.u32 	%rd2, %r2;
	setp.eq.s32 	%p2, %r2, 0;
	@%p2 bra 	$L__BB0_14;
	cvt.u64.u32 	%rd27, %r1;
	mul.lo.s64 	%rd3, %rd2, %rd27;
	cvta.to.global.u64 	%rd28, %rd24;
	mul.wide.u32 	%rd29, %r1, 4;
	add.s64 	%rd4, %rd28, %rd29;
	ld.global.f32 	%f66, [%rd4];
	and.b64  	%rd5, %rd2, 15;
	setp.lt.u32 	%p3, %r2, 16;
	mov.b64 	%rd43, 0;
	@%p3 bra 	$L__BB0_5;
	and.b64  	%rd43, %rd2, 4294967280;
	shl.b64 	%rd30, %rd3, 2;
	add.s64 	%rd31, %rd30, %rd1;
	add.s64 	%rd40, %rd31, 32;
	mov.u64 	%rd41, %rd43;
$L__BB0_4:
	.pragma "nounroll";
	ld.global.f32 	%f11, [%rd40+-32];
	add.f32 	%f12, %f11, %f66;
	st.global.f32 	[%rd4], %f12;
	ld.global.f32 	%f13, [%rd40+-28];
	add.f32 	%f14, %f13, %f12;
	st.global.f32 	[%rd4], %f14;
	ld.global.f32 	%f15, [%rd40+-24];
	add.f32 	%f16, %f15, %f14;
	st.global.f32 	[%rd4], %f16;
	ld.global.f32 	%f17, [%rd40+-20];
	add.f32 	%f18, %f17, %f16;
	st.global.f32 	[%rd4], %f18;
	ld.global.f32 	%f19, [%rd40+-16];
	add.f32 	%f20, %f19, %f18;
	st.global.f32 	[%rd4], %f20;
	ld.global.f32 	%f21, [%rd40+-12];
	add.f32 	%f22, %f21, %f20;
	st.global.f32 	[%rd4], %f22;
	ld.global.f32 	%f23, [%rd40+-8];
	add.f32 	%f24, %f23, %f22;
	st.global.f32 	[%rd4], %f24;
	ld.global.f32 	%f25, [%rd40+-4];
	add.f32 	%f26, %f25, %f24;
	st.global.f32 	[%rd4], %f26;
	ld.global.f32 	%f27, [%rd40];
	add.f32 	%f28, %f27, %f26;
	st.global.f32 	[%rd4], %f28;
	ld.global.f32 	%f29, [%rd40+4];
	add.f32 	%f30, %f29, %f28;
	st.global.f32 	[%rd4], %f30;
	ld.global.f32 	%f31, [%rd40+8];
	add.f32 	%f32, %f31, %f30;
	st.global.f32 	[%rd4], %f32;
	ld.global.f32 	%f33, [%rd40+12];
	add.f32 	%f34, %f33, %f32;
	st.global.f32 	[%rd4], %f34;
	ld.global.f32 	%f35, [%rd40+16];
	add.f32 	%f36, %f35, %f34;
	st.global.f32 	[%rd4], %f36;
	ld.global.f32 	%f37, [%rd40+20];
	add.f32 	%f38, %f37, %f36;
	st.global.f32 	[%rd4], %f38;
	ld.global.f32 	%f39, [%rd40+24];
	add.f32 	%f40, %f39, %f38;
	st.global.f32 	[%rd4], %f40;
	ld.global.f32 	%f41, [%rd40+28];
	add.f32 	%f66, %f41, %f40;
	st.global.f32 	[%rd4], %f66;
	add.s64 	%rd41, %rd41, -16;
	add.s64 	%rd40, %rd40, 64;
	setp.ne.s64 	%p4, %rd41, 0;
	@%p4 bra 	$L__BB0_4;
$L__BB0_5:
	setp.eq.s64 	%p5, %rd5, 0;
	@%p5 bra 	$L__BB0_14;
	and.b64  	%rd13, %rd2, 7;
	setp.lt.u64 	%p6, %rd5, 8;
	@%p6 bra 	$L__BB0_8;
	add.s64 	%rd32, %rd43, %rd3;
	shl.b64 	%rd33, %rd32, 2;
	add.s64 	%rd34, %rd1, %rd33;
	ld.global.f32 	%f42, [%rd34];
	add.f32 	%f43, %f42, %f66;
	st.global.f32 	[%rd4], %f43;
	ld.global.f32 	%f44, [%rd34+4];
	add.f32 	%f45, %f44, %f43;
	st.global.f32 	[%rd4], %f45;
	ld.global.f32 	%f46, [%rd34+8];
	add.f32 	%f47, %f46, %f45;
	st.global.f32 	[%rd4], %f47;
	ld.global.f32 	%f48, [%rd34+12];
	add.f32 	%f49, %f48, %f47;
	st.global.f32 	[%rd4], %f49;
	ld.global.f32 	%f50, [%rd34+16];
	add.f32 	%f51, %f50, %f49;
	st.global.f32 	[%rd4], %f51;
	ld.global.f32 	%f52, [%rd34+20];
	add.f32 	%f53, %f52, %f51;
	st.global.f32 	[%rd4], %f53;
	ld.global.f32 	%f54, [%rd34+24];
	add.f32 	%f55, %f54, %f53;
	st.global.f32 	[%rd4], %f55;
	ld.global.f32 	%f56, [%rd34+28];
	add.f32 	%f66, %f56, %f55;
	st.global.f32 	[%rd4], %f66;
	add.s64 	%rd43, %rd43, 8;
$L__BB0_8:
	setp.eq.s64 	%p7, %rd13, 0;
	@%p7 bra 	$L__BB0_14;
	and.b64  	%rd45, %rd2, 3;
	setp.lt.u64 	%p8, %rd13, 4;
	@%p8 bra 	$L__BB0_11;
	add.s64 	%rd35, %rd43, %rd3;
	shl.b64 	%rd36, %rd35, 2;
	add.s64 	%rd37, %rd1, %rd36;
	ld.global.f32 	%f57, [%rd37];
	add.f32 	%f58, %f57, %f66;
	st.global.f32 	[%rd4], %f58;
	ld.global.f32 	%f59, [%rd37+4];
	add.f32 	%f60, %f59, %f58;
	st.global.f32 	[%rd4], %f60;
	ld.global.f32 	%f61, [%rd37+8];
	add.f32 	%f62, %f61, %f60;
	st.global.f32 	[%rd4], %f62;
	ld.global.f32 	%f63, [%rd37+12];
	add.f32 	%f66, %f63, %f62;
	st.global.f32 	[%rd4], %f66;
	add.s64 	%rd43, %rd43, 4;
$L__BB0_11:
	setp.eq.s64 	%p9, %rd45, 0;
	@%p9 bra 	$L__BB0_14;
	add.s64 	%rd38, %rd43, %rd3;
	shl.b64 	%rd39, %rd38, 2;
	add.s64 	%rd46, %rd1, %rd39;
$L__BB0_13:
	.pragma "nounroll";
	ld.global.f32 	%f64, [%rd46];
	add.f32 	%f66, %f64, %f66;
	st.global.f32 	[%rd4], %f66;
	add.s64 	%rd46, %rd46, 4;
	add.s64 	%rd45, %rd45, -1;
	setp.ne.s64 	%p10, %rd45, 0;
	@%p10 bra 	$L__BB0_13;
$L__BB0_14:
	ret;

}


// ===== COMPILED SASS (sm_100) =====

	.target	sm_100

	.elftype	@"ET_EXEC"


//--------------------- .note.nv.tkinfo           --------------------------
	.section	.note.nv.tkinfo,"",@"SHT_NOTE"
	.sectionflags	@"SHF_NOTE_NV_TKINFO"
	.tkinfo
        /*0018*/ 	.word	0x00000002
        /*0030*/ 	.string	""
        /*0030*/ 	.string	"ptxas"
        /*0030*/ 	.string	"Cuda compilation tools, release 13.0, V13.0.88"
        /*0030*/ 	.string	"Build cuda_13.0.r13.0/compiler.36424714_0"
        /*0030*/ 	.string	"-arch sm_100 -m 64 "



//--------------------- .note.nv.cuinfo           --------------------------
	.section	.note.nv.cuinfo,"",@"SHT_NOTE"
	.sectionflags	@"SHF_NOTE_NV_CUINFO"
        /*0018*/ 	.short	0x0002
        /*001a*/ 	.short	0x0064
        /*001c*/ 	.short	0x0082
	.zero		2


//--------------------- .nv.info                  --------------------------
	.section	.nv.info,"",@"SHT_CUDA_INFO"
	.align	4


	//----- nvinfo : EIATTR_REGCOUNT
	.align		4
        /*0000*/ 	.byte	0x04, 0x2f
        /*0002*/ 	.short	(.L_1 - .L_0)
	.align		4
.L_0:
        /*0004*/ 	.word	index@(_Z8sum_rowsPKfPfjj)
        /*0008*/ 	.word	0x00000018


	//----- nvinfo : EIATTR_FRAME_SIZE
	.align		4
.L_1:
        /*000c*/ 	.byte	0x04, 0x11
        /*000e*/ 	.short	(.L_3 - .L_2)
	.align		4
.L_2:
        /*0010*/ 	.word	index@(_Z8sum_rowsPKfPfjj)
        /*0014*/ 	.word	0x00000000


	//----- nvinfo : EIATTR_MIN_STACK_SIZE
	.align		4
.L_3:
        /*0018*/ 	.byte	0x04, 0x12
        /*001a*/ 	.short	(.L_5 - .L_4)
	.align		4
.L_4:
        /*001c*/ 	.word	index@(_Z8sum_rowsPKfPfjj)
        /*0020*/ 	.word	0x00000000
.L_5:


//--------------------- .nv.compat                --------------------------
	.section	.nv.compat,"",@"SHT_CUDA_COMPAT_INFO"
	.align	4
        /*0000*/ 	.byte	0x02, 0x09, 0x00, 0x00, 0x02, 0x02, 0x01, 0x00, 0x02, 0x05, 0x05, 0x00, 0x03, 0x07, 0x01, 0x01
        /*0010*/ 	.byte	0x02, 0x03, 0x00, 0x00, 0x02, 0x06, 0x01, 0x00, 0x04, 0x0b, 0x08, 0x00, 0x09, 0x00, 0x00, 0x00
        /*0020*/ 	.byte	0x00, 0x00, 0x00, 0x00


//--------------------- .nv.info._Z8sum_rowsPKfPfjj --------------------------
	.section	.nv.info._Z8sum_rowsPKfPfjj,"",@"SHT_CUDA_INFO"
	.sectionflags	@""
	.align	4


	//----- nvinfo : EIATTR_CUDA_API_VERSION
	.align		4
        /*0000*/ 	.byte	0x04, 0x37
        /*0002*/ 	.short	(.L_7 - .L_6)
.L_6:
        /*0004*/ 	.word	0x00000082


	//----- nvinfo : EIATTR_KPARAM_INFO
	.align		4
.L_7:
        /*0008*/ 	.byte	0x04, 0x17
        /*000a*/ 	.short	(.L_9 - .L_8)
.L_8:
        /*000c*/ 	.word	0x00000000
        /*0010*/ 	.short	0x0003
        /*0012*/ 	.short	0x0014
        /*0014*/ 	.byte	0x00, 0xf0, 0x11, 0x00


	//----- nvinfo : EIATTR_KPARAM_INFO
	.align		4
.L_9:
        /*0018*/ 	.byte	0x04, 0x17
        /*001a*/ 	.short	(.L_11 - .L_10)
.L_10:
        /*001c*/ 	.word	0x00000000
        /*0020*/ 	.short	0x0002
        /*0022*/ 	.short	0x0010
        /*0024*/ 	.byte	0x00, 0xf0, 0x11, 0x00


	//----- nvinfo : EIATTR_KPARAM_INFO
	.align		4
.L_11:
        /*0028*/ 	.byte	0x04, 0x17
        /*002a*/ 	.short	(.L_13 - .L_12)
.L_12:
        /*002c*/ 	.word	0x00000000
        /*0030*/ 	.short	0x0001
        /*0032*/ 	.short	0x0008
        /*0034*/ 	.byte	0x00, 0xf5, 0x21, 0x00


	//----- nvinfo : EIATTR_KPARAM_INFO
	.align		4
.L_13:
        /*0038*/ 	.byte	0x04, 0x17
        /*003a*/ 	.short	(.L_15 - .L_14)
.L_14:
        /*003c*/ 	.word	0x00000000
        /*0040*/ 	.short	0x0000
        /*0042*/ 	.short	0x0000
        /*0044*/ 	.byte	0x00, 0xf5, 0x21, 0x00


	//----- nvinfo : EIATTR_SPARSE_MMA_MASK
	.align		4
.L_15:
        /*0048*/ 	.byte	0x03, 0x50
        /*004a*/ 	.short	0x0000


	//----- nvinfo : EIATTR_MAXREG_COUNT
	.align		4
        /*004c*/ 	.byte	0x03, 0x1b
        /*004e*/ 	.short	0x00ff


	//----- nvinfo : EIATTR_MERCURY_ISA_VERSION
	.align		4
        /*0050*/ 	.byte	0x03, 0x5f
        /*0052*/ 	.short	0x0101


	//----- nvinfo : EIATTR_VRC_CTA_INIT_COUNT
	.align		4
        /*0054*/ 	.byte	0x02, 0x4a
	.zero		1
	.zero		1


	//----- nvinfo : EIATTR_EXIT_INSTR_OFFSETS
	.align		4
        /*0058*/ 	.byte	0x04, 0x1c
        /*005a*/ 	.short	(.L_17 - .L_16)


	//   ....[0]....
.L_16:
        /*005c*/ 	.word	0x00000070


	//   ....[1]....
        /*0060*/ 	.word	0x000000a0


	//   ....[2]....
        /*0064*/ 	.word	0x000005a0


	//   ....[3]....
        /*0068*/ 	.word	0x00000800


	//   ....[4]....
        /*006c*/ 	.word	0x00000980


	//   ....[5]....
        /*0070*/ 	.word	0x00000aa0


	//----- nvinfo : EIATTR_CBANK_PARAM_SIZE
	.align		4
.L_17:
        /*0074*/ 	.byte	0x03, 0x19
        /*0076*/ 	.short	0x0018


	//----- nvinfo : EIATTR_PARAM_CBANK
	.align		4
        /*0078*/ 	.byte	0x04, 0x0a
        /*007a*/ 	.short	(.L_19 - .L_18)
	.align		4
.L_18:
        /*007c*/ 	.word	index@(.nv.constant0._Z8sum_rowsPKfPfjj)
        /*0080*/ 	.short	0x0380
        /*0082*/ 	.short	0x0018


	//----- nvinfo : EIATTR_SW_WAR
	.align		4
.L_19:
        /*0084*/ 	.byte	0x04, 0x36
        /*0086*/ 	.short	(.L_21 - .L_20)
.L_20:
        /*0088*/ 	.word	0x00000008
.L_21:


//--------------------- .nv.callgraph             --------------------------
	.section	.nv.callgraph,"",@"SHT_CUDA_CALLGRAPH"
	.align	4
	.sectionentsize	8
	.align		4
        /*0000*/ 	.word	0x00000000
	.align		4
        /*0004*/ 	.word	0xffffffff
	.align		4
        /*0008*/ 	.word	0x00000000
	.align		4
        /*000c*/ 	.word	0xfffffffe
	.align		4
        /*0010*/ 	.word	0x00000000
	.align		4
        /*0014*/ 	.word	0xfffffffd
	.align		4
        /*0018*/ 	.word	0x00000000
	.align		4
        /*001c*/ 	.word	0xfffffffc


//--------------------- .text._Z8sum_rowsPKfPfjj  --------------------------
	.section	.text._Z8sum_rowsPKfPfjj,"ax",@progbits
	.align	128
        .global         _Z8sum_rowsPKfPfjj
        .type           _Z8sum_rowsPKfPfjj,@function
        .size           _Z8sum_rowsPKfPfjj,(.L_x_5 - _Z8sum_rowsPKfPfjj)
        .other          _Z8sum_rowsPKfPfjj,@"STO_CUDA_ENTRY STV_DEFAULT"
_Z8sum_rowsPKfPfjj:
.text._Z8sum_rowsPKfPfjj:
[----:B------:R-:W-:Y:S01]  /*0000*/  LDC R1, c[0x0][0x37c] ;  /* 0x0000df00ff017b82 */ /* 0x000fe20000000800 */
[----:B------:R-:W0:Y:S07]  /*0010*/  S2R R7, SR_TID.X ;  /* 0x0000000000077919 */ /* 0x000e2e0000002100 */
[----:B------:R-:W0:Y:S01]  /*0020*/  S2UR UR4, SR_CTAID.X ;  /* 0x00000000000479c3 */ /* 0x000e220000002500 */
[----:B------:R-:W1:Y:S07]  /*0030*/  LDCU UR5, c[0x0][0x390] ;  /* 0x00007200ff0577ac */ /* 0x000e6e0008000800 */
[----:B------:R-:W0:Y:S02]  /*0040*/  LDC R0, c[0x0][0x360] ;  /* 0x0000d800ff007b82 */ /* 0x000e240000000800 */
[----:B0-----:R-:W-:-:S05]  /*0050*/  IMAD R7, R0, UR4, R7 ;  /* 0x0000000400077c24 */ /* 0x001fca000f8e0207 */
[----:B-1----:R-:W-:-:S13]  /*0060*/  ISETP.GE.U32.AND P0, PT, R7, UR5, PT ;  /* 0x0000000507007c0c */ /* 0x002fda000bf06070 */
[----:B------:R-:W-:Y:S05]  /*0070*/  @P0 EXIT ;  /* 0x000000000000094d */ /* 0x000fea0003800000 */
[----:B------:R-:W0:Y:S02]  /*0080*/  LDC R0, c[0x0][0x394] ;  /* 0x0000e500ff007b82 */ /* 0x000e240000000800 */
[----:B0-----:R-:W-:-:S13]  /*0090*/  ISETP.NE.AND P0, PT, R0, RZ, PT ;  /* 0x000000ff0000720c */ /* 0x001fda0003f05270 */
[----:B------:R-:W-:Y:S05]  /*00a0*/  @!P0 EXIT ;  /* 0x000000000000894d */ /* 0x000fea0003800000 */
[----:B------:R-:W0:Y:S01]  /*00b0*/  LDC.64 R4, c[0x0][0x388] ;  /* 0x0000e200ff047b82 */ /* 0x000e220000000a00 */
[----:B------:R-:W1:Y:S01]  /*00c0*/  LDCU.64 UR6, c[0x0][0x358] ;  /* 0x00006b00ff0677ac */ /* 0x000e620008000a00 */
[C---:B------:R-:W-:Y:S01]  /*00d0*/  ISETP.GE.U32.AND P1, PT, R0.reuse, 0x10, PT ;  /* 0x000000100000780c */ /* 0x040fe20003f26070 */
[----:B------:R-:W-:Y:S01]  /*00e0*/  IMAD.WIDE.U32 R2, R7, R0, RZ ;  /* 0x0000000007027225 */ /* 0x000fe200078e00ff */
[----:B------:R-:W-:Y:S01]  /*00f0*/  LOP3.LUT R16, R0, 0xf, RZ, 0xc0, !PT ;  /* 0x0000000f00107812 */ /* 0x000fe200078ec0ff */
[----:B------:R-:W-:Y:S01]  /*0100*/  UMOV UR4, URZ ;  /* 0x000000ff00047c82 */ /* 0x000fe20008000000 */
[----:B------:R-:W-:Y:S01]  /*0110*/  CS2R R8, SRZ ;  /* 0x0000000000087805 */ /* 0x000fe2000001ff00 */
[----:B------:R-:W-:Y:S01]  /*0120*/  VIADD R11, R3, UR4 ;  /* 0x00000004030b7c36 */ /* 0x000fe20008000000 */
[----:B------:R-:W-:-:S04]  /*0130*/  ISETP.NE.U32.AND P0, PT, R16, RZ, PT ;  /* 0x000000ff1000720c */ /* 0x000fc80003f05070 */
[----:B------:R-:W-:Y:S01]  /*0140*/  ISETP.NE.AND.EX P0, PT, RZ, RZ, PT, P0 ;  /* 0x000000ffff00720c */ /* 0x000fe20003f05300 */
[----:B0-----:R-:W-:-:S05]  /*0150*/  IMAD.WIDE.U32 R4, R7, 0x4, R4 ;  /* 0x0000000407047825 */ /* 0x001fca00078e0004 */
[----:B-1----:R0:W5:Y:S01]  /*0160*/  LDG.E R13, desc[UR6][R4.64] ;  /* 0x00000006040d7981 */ /* 0x002162000c1e1900 */
[----:B------:R-:W-:Y:S06]  /*0170*/  @!P1 BRA `(.L_x_0) ;  /* 0x0000000400089947 */ /* 0x000fec0003800000 */
[----:B------:R-:W1:Y:S01]  /*0180*/  LDCU.64 UR4, c[0x0][0x380] ;  /* 0x00007000ff0477ac */ /* 0x000e620008000a00 */
[----:B------:R-:W-:Y:S01]  /*0190*/  LOP3.LUT R9, R0, 0xfffffff0, RZ, 0xc0, !PT ;  /* 0xfffffff000097812 */ /* 0x000fe200078ec0ff */
[----:B------:R-:W-:Y:S02]  /*01a0*/  IMAD.MOV.U32 R8, RZ, RZ, RZ ;  /* 0x000000ffff087224 */ /* 0x000fe400078e00ff */
[----:B------:R-:W-:Y:S01]  /*01b0*/  IMAD.MOV.U32 R12, RZ, RZ, RZ ;  /* 0x000000ffff0c7224 */ /* 0x000fe200078e00ff */
[----:B------:R-:W-:Y:S02]  /*01c0*/  MOV R10, R9 ;  /* 0x00000009000a7202 */ /* 0x000fe40000000f00 */
[----:B-1----:R-:W-:-:S04]  /*01d0*/  LEA R14, P1, R2, UR4, 0x2 ;  /* 0x00000004020e7c11 */ /* 0x002fc8000f8210ff */
[----:B------:R-:W-:Y:S02]  /*01e0*/  IADD3 R14, P2, PT, R14, 0x20, RZ ;  /* 0x000000200e0e7810 */ /* 0x000fe40007f5e0ff */
[----:B------:R-:W-:-:S05]  /*01f0*/  LEA.HI.X R15, R2, UR5, R11, 0x2, P1 ;  /* 0x00000005020f7c11 */ /* 0x000fca00088f140b */
[----:B------:R-:W-:-:S07]  /*0200*/  IMAD.X R15, RZ, RZ, R15, P2 ;  /* 0x000000ffff0f7224 */ /* 0x000fce00010e060f */
.L_x_1:
[----:B------:R-:W-:Y:S02]  /*0210*/  IMAD.MOV.U32 R6, RZ, RZ, R14 ;  /* 0x000000ffff067224 */ /* 0x000fe400078e000e */
[----:B------:R-:W-:-:S05]  /*0220*/  IMAD.MOV.U32 R7, RZ, RZ, R15 ;  /* 0x000000ffff077224 */ /* 0x000fca00078e000f */
[----:B--2---:R-:W2:Y:S02]  /*0230*/  LDG.E R14, desc[UR6][R6.64+-0x20] ;  /* 0xffffe006060e7981 */ /* 0x004ea4000c1e1900 */
[----:B--2--5:R-:W-:-:S05]  /*0240*/  FADD R13, R14, R13 ;  /* 0x0000000d0e0d7221 */ /* 0x024fca0000000000 */
[----:B------:R1:W-:Y:S04]  /*0250*/  STG.E desc[UR6][R4.64], R13 ;  /* 0x0000000d04007986 */ /* 0x0003e8000c101906 */
[----:B------:R-:W2:Y:S02]  /*0260*/  LDG.E R14, desc[UR6][R6.64+-0x1c] ;  /* 0xffffe406060e7981 */ /* 0x000ea4000c1e1900 */
[----:B--2---:R-:W-:-:S05]  /*0270*/  FADD R15, R13, R14 ;  /* 0x0000000e0d0f7221 */ /* 0x004fca0000000000 */
[----:B------:R2:W-:Y:S04]  /*0280*/  STG.E desc[UR6][R4.64], R15 ;  /* 0x0000000f04007986 */ /* 0x0005e8000c101906 */
[----:B------:R-:W3:Y:S02]  /*0290*/  LDG.E R14, desc[UR6][R6.64+-0x18] ;  /* 0xffffe806060e7981 */ /* 0x000ee4000c1e1900 */
[----:B---3--:R-:W-:-:S05]  /*02a0*/  FADD R17, R15, R14 ;  /* 0x0000000e0f117221 */ /* 0x008fca0000000000 */
[----:B------:R3:W-:Y:S04]  /*02b0*/  STG.E desc[UR6][R4.64], R17 ;  /* 0x0000001104007986 */ /* 0x0007e8000c101906 */
[----:B------:R-:W4:Y:S02]  /*02c0*/  LDG.E R14, desc[UR6][R6.64+-0x14] ;  /* 0xffffec06060e7981 */ /* 0x000f24000c1e1900 */
[----:B----4-:R-:W-:-:S05]  /*02d0*/  FADD R19, R17, R14 ;  /* 0x0000000e11137221 */ /* 0x010fca0000000000 */
[----:B------:R4:W-:Y:S04]  /*02e0*/  STG.E desc[UR6][R4.64], R19 ;  /* 0x0000001304007986 */ /* 0x0009e8000c101906 */
[----:B------:R-:W1:Y:S02]  /*02f0*/  LDG.E R14, desc[UR6][R6.64+-0x10] ;  /* 0xfffff006060e7981 */ /* 0x000e64000c1e1900 */
[----:B-1----:R-:W-:-:S05]  /*0300*/  FADD R13, R19, R14 ;  /* 0x0000000e130d7221 */ /* 0x002fca0000000000 */
        /* <DEDUP_REMOVED lines=12> */
[----:B------:R-:W-:Y:S04]  /*03d0*/  STG.E desc[UR6][R4.64], R13 ;  /* 0x0000000d04007986 */ /* 0x000fe8000c101906 */
        /* <DEDUP_REMOVED lines=8> */
[----:B------:R-:W-:Y:S04]  /*0460*/  STG.E desc[UR6][R4.64], R19 ;  /* 0x0000001304007986 */ /* 0x000fe8000c101906 */
[----:B------:R-:W3:Y:S02]  /*0470*/  LDG.E R14, desc[UR6][R6.64+0x10] ;  /* 0x00001006060e7981 */ /* 0x000ee4000c1e1900 */
[----:B---3--:R-:W-:-:S05]  /*0480*/  FADD R21, R19, R14 ;  /* 0x0000000e13157221 */ /* 0x008fca0000000000 */
[----:B------:R-:W-:Y:S04]  /*0490*/  STG.E desc[UR6][R4.64], R21 ;  /* 0x0000001504007986 */ /* 0x000fe8000c101906 */
[----:B------:R-:W1:Y:S02]  /*04a0*/  LDG.E R14, desc[UR6][R6.64+0x14] ;  /* 0x00001406060e7981 */ /* 0x000e64000c1e1900 */
[----:B-1----:R-:W-:-:S05]  /*04b0*/  FADD R15, R21, R14 ;  /* 0x0000000e150f7221 */ /* 0x002fca0000000000 */
[----:B------:R1:W-:Y:S04]  /*04c0*/  STG.E desc[UR6][R4.64], R15 ;  /* 0x0000000f04007986 */ /* 0x0003e8000c101906 */
[----:B------:R-:W2:Y:S01]  /*04d0*/  LDG.E R14, desc[UR6][R6.64+0x18] ;  /* 0x00001806060e7981 */ /* 0x000ea2000c1e1900 */
[----:B------:R-:W-:-:S04]  /*04e0*/  IADD3 R10, P1, PT, R10, -0x10, RZ ;  /* 0xfffffff00a0a7810 */ /* 0x000fc80007f3e0ff */
[----:B------:R-:W-:Y:S01]  /*04f0*/  IADD3.X R12, PT, PT, R12, -0x1, RZ, P1, !PT ;  /* 0xffffffff0c0c7810 */ /* 0x000fe20000ffe4ff */
[----:B--2---:R-:W-:-:S05]  /*0500*/  FADD R17, R15, R14 ;  /* 0x0000000e0f117221 */ /* 0x004fca0000000000 */
[----:B------:R2:W-:Y:S04]  /*0510*/  STG.E desc[UR6][R4.64], R17 ;  /* 0x0000001104007986 */ /* 0x0005e8000c101906 */
[----:B------:R-:W3:Y:S01]  /*0520*/  LDG.E R14, desc[UR6][R6.64+0x1c] ;  /* 0x00001c06060e7981 */ /* 0x000ee2000c1e1900 */
[----:B------:R-:W-:-:S04]  /*0530*/  ISETP.NE.U32.AND P1, PT, R10, RZ, PT ;  /* 0x000000ff0a00720c */ /* 0x000fc80003f25070 */
[----:B------:R-:W-:Y:S01]  /*0540*/  ISETP.NE.AND.EX P1, PT, R12, RZ, PT, P1 ;  /* 0x000000ff0c00720c */ /* 0x000fe20003f25310 */
[----:B---3--:R-:W-:Y:S01]  /*0550*/  FADD R13, R17, R14 ;  /* 0x0000000e110d7221 */ /* 0x008fe20000000000 */
[----:B------:R-:W-:-:S04]  /*0560*/  IADD3 R14, P2, PT, R6, 0x40, RZ ;  /* 0x00000040060e7810 */ /* 0x000fc80007f5e0ff */
[----:B------:R2:W-:Y:S01]  /*0570*/  STG.E desc[UR6][R4.64], R13 ;  /* 0x0000000d04007986 */ /* 0x0005e2000c101906 */
[----:B-1----:R-:W-:-:S06]  /*0580*/  IADD3.X R15, PT, PT, RZ, R7, RZ, P2, !PT ;  /* 0x00000007ff0f7210 */ /* 0x002fcc00017fe4ff */
[----:B------:R-:W-:Y:S05]  /*0590*/  @P1 BRA `(.L_x_1) ;  /* 0xfffffffc001c1947 */ /* 0x000fea000383ffff */
.L_x_0:
[----:B------:R-:W-:Y:S05]  /*05a0*/  @!P0 EXIT ;  /* 0x000000000000894d */ /* 0x000fea0003800000 */
[----:B------:R-:W-:Y:S02]  /*05b0*/  ISETP.GE.U32.AND P1, PT, R16, 0x8, PT ;  /* 0x000000081000780c */ /* 0x000fe40003f26070 */
[----:B------:R-:W-:Y:S02]  /*05c0*/  LOP3.LUT R12, R0, 0x7, RZ, 0xc0, !PT ;  /* 0x00000007000c7812 */ /* 0x000fe400078ec0ff */
[----:B------:R-:W-:Y:S02]  /*05d0*/  ISETP.GE.U32.AND.EX P1, PT, RZ, RZ, PT, P1 ;  /* 0x000000ffff00720c */ /* 0x000fe40003f26110 */
[----:B------:R-:W-:-:S04]  /*05e0*/  ISETP.NE.U32.AND P0, PT, R12, RZ, PT ;  /* 0x000000ff0c00720c */ /* 0x000fc80003f05070 */
[----:B------:R-:W-:-:S07]  /*05f0*/  ISETP.NE.AND.EX P0, PT, RZ, RZ, PT, P0 ;  /* 0x000000ffff00720c */ /* 0x000fce0003f05300 */
[----:B------:R-:W-:Y:S06]  /*0600*/  @!P1 BRA `(.L_x_2) ;  /* 0x00000000007c9947 */ /* 0x000fec0003800000 */
[----:B------:R-:W1:Y:S01]  /*0610*/  LDCU.64 UR4, c[0x0][0x380] ;  /* 0x00007000ff0477ac */ /* 0x000e620008000a00 */
[----:B------:R-:W-:-:S05]  /*0620*/  IADD3 R7, P1, PT, R9, R2, RZ ;  /* 0x0000000209077210 */ /* 0x000fca0007f3e0ff */
[----:B------:R-:W-:Y:S01]  /*0630*/  IMAD.X R10, R8, 0x1, R11, P1 ;  /* 0x00000001080a7824 */ /* 0x000fe200008e060b */
[----:B-1----:R-:W-:-:S04]  /*0640*/  LEA R6, P1, R7, UR4, 0x2 ;  /* 0x0000000407067c11 */ /* 0x002fc8000f8210ff */
[----:B------:R-:W-:-:S05]  /*0650*/  LEA.HI.X R7, R7, UR5, R10, 0x2, P1 ;  /* 0x0000000507077c11 */ /* 0x000fca00088f140a */
[----:B------:R-:W2:Y:S02]  /*0660*/  LDG.E R10, desc[UR6][R6.64] ;  /* 0x00000006060a7981 */ /* 0x000ea4000c1e1900 */
[----:B--2--5:R-:W-:-:S05]  /*0670*/  FADD R13, R13, R10 ;  /* 0x0000000a0d0d7221 */ /* 0x024fca0000000000 */
[----:B------:R-:W-:Y:S04]  /*0680*/  STG.E desc[UR6][R4.64], R13 ;  /* 0x0000000d04007986 */ /* 0x000fe8000c101906 */
[----:B------:R-:W2:Y:S02]  /*0690*/  LDG.E R10, desc[UR6][R6.64+0x4] ;  /* 0x00000406060a7981 */ /* 0x000ea4000c1e1900 */
[----:B--2---:R-:W-:-:S05]  /*06a0*/  FADD R15, R13, R10 ;  /* 0x0000000a0d0f7221 */ /* 0x004fca0000000000 */
        /* <DEDUP_REMOVED lines=16> */
[----:B------:R-:W2:Y:S01]  /*07b0*/  LDG.E R10, desc[UR6][R6.64+0x1c] ;  /* 0x00001c06060a7981 */ /* 0x000ea2000c1e1900 */
[----:B------:R-:W-:-:S05]  /*07c0*/  IADD3 R9, P1, PT, R9, 0x8, RZ ;  /* 0x0000000809097810 */ /* 0x000fca0007f3e0ff */
[----:B------:R-:W-:Y:S02]  /*07d0*/  IMAD.X R8, RZ, RZ, R8, P1 ;  /* 0x000000ffff087224 */ /* 0x000fe400008e0608 */
[----:B--2---:R-:W-:-:S05]  /*07e0*/  FADD R13, R17, R10 ;  /* 0x0000000a110d7221 */ /* 0x004fca0000000000 */
[----:B------:R3:W-:Y:S02]  /*07f0*/  STG.E desc[UR6][R4.64], R13 ;  /* 0x0000000d04007986 */ /* 0x0007e4000c101906 */
.L_x_2:
[----:B------:R-:W-:Y:S05]  /*0800*/  @!P0 EXIT ;  /* 0x000000000000894d */ /* 0x000fea0003800000 */
[----:B------:R-:W-:-:S04]  /*0810*/  ISETP.GE.U32.AND P0, PT, R12, 0x4, PT ;  /* 0x000000040c00780c */ /* 0x000fc80003f06070 */
[----:B------:R-:W-:-:S13]  /*0820*/  ISETP.GE.U32.AND.EX P0, PT, RZ, RZ, PT, P0 ;  /* 0x000000ffff00720c */ /* 0x000fda0003f06100 */
[----:B---3--:R-:W1:Y:S01]  /*0830*/  @P0 LDC.64 R14, c[0x0][0x380] ;  /* 0x0000e000ff0e0b82 */ /* 0x008e620000000a00 */
[----:B------:R-:W-:-:S04]  /*0840*/  @P0 IADD3 R7, P1, PT, R9, R2, RZ ;  /* 0x0000000209070210 */ /* 0x000fc80007f3e0ff */
[----:B------:R-:W-:Y:S02]  /*0850*/  @P0 IADD3.X R10, PT, PT, R8, R11, RZ, P1, !PT ;  /* 0x0000000b080a0210 */ /* 0x000fe40000ffe4ff */
[----:B-1----:R-:W-:-:S04]  /*0860*/  @P0 LEA R6, P1, R7, R14, 0x2 ;  /* 0x0000000e07060211 */ /* 0x002fc800078210ff */
[----:B------:R-:W-:-:S05]  /*0870*/  @P0 LEA.HI.X R7, R7, R15, R10, 0x2, P1 ;  /* 0x0000000f07070211 */ /* 0x000fca00008f140a */
[----:B------:R-:W3:Y:S02]  /*0880*/  @P0 LDG.E R10, desc[UR6][R6.64] ;  /* 0x00000006060a0981 */ /* 0x000ee4000c1e1900 */
[----:B---3-5:R-:W-:-:S05]  /*0890*/  @P0 FADD R15, R13, R10 ;  /* 0x0000000a0d0f0221 */ /* 0x028fca0000000000 */
[----:B------:R1:W-:Y:S04]  /*08a0*/  @P0 STG.E desc[UR6][R4.64], R15 ;  /* 0x0000000f04000986 */ /* 0x0003e8000c101906 */
[----:B------:R-:W2:Y:S02]  /*08b0*/  @P0 LDG.E R10, desc[UR6][R6.64+0x4] ;  /* 0x00000406060a0981 */ /* 0x000ea4000c1e1900 */
[----:B--2---:R-:W-:-:S05]  /*08c0*/  @P0 FADD R17, R15, R10 ;  /* 0x0000000a0f110221 */ /* 0x004fca0000000000 */
[----:B------:R1:W-:Y:S04]  /*08d0*/  @P0 STG.E desc[UR6][R4.64], R17 ;  /* 0x0000001104000986 */ /* 0x0003e8000c101906 */
[----:B------:R-:W2:Y:S01]  /*08e0*/  @P0 LDG.E R10, desc[UR6][R6.64+0x8] ;  /* 0x00000806060a0981 */ /* 0x000ea2000c1e1900 */
[----:B------:R-:W-:Y:S01]  /*08f0*/  LOP3.LUT R12, R0, 0x3, RZ, 0xc0, !PT ;  /* 0x00000003000c7812 */ /* 0x000fe200078ec0ff */
[----:B------:R-:W-:-:S03]  /*0900*/  IMAD.MOV.U32 R14, RZ, RZ, RZ ;  /* 0x000000ffff0e7224 */ /* 0x000fc600078e00ff */
[----:B------:R-:W-:Y:S01]  /*0910*/  ISETP.NE.U32.AND P1, PT, R12, RZ, PT ;  /* 0x000000ff0c00720c */ /* 0x000fe20003f25070 */
[----:B--2---:R-:W-:-:S05]  /*0920*/  @P0 FADD R19, R17, R10 ;  /* 0x0000000a11130221 */ /* 0x004fca0000000000 */
[----:B------:R1:W-:Y:S04]  /*0930*/  @P0 STG.E desc[UR6][R4.64], R19 ;  /* 0x0000001304000986 */ /* 0x0003e8000c101906 */
[----:B------:R-:W2:Y:S01]  /*0940*/  @P0 LDG.E R10, desc[UR6][R6.64+0xc] ;  /* 0x00000c06060a0981 */ /* 0x000ea2000c1e1900 */
[----:B------:R-:W-:Y:S01]  /*0950*/  ISETP.NE.AND.EX P1, PT, R14, RZ, PT, P1 ;  /* 0x000000ff0e00720c */ /* 0x000fe20003f25310 */
[----:B--2---:R-:W-:-:S05]  /*0960*/  @P0 FADD R13, R19, R10 ;  /* 0x0000000a130d0221 */ /* 0x004fca0000000000 */
[----:B------:R1:W-:Y:S07]  /*0970*/  @P0 STG.E desc[UR6][R4.64], R13 ;  /* 0x0000000d04000986 */ /* 0x0003ee000c101906 */
[----:B------:R-:W-:Y:S05]  /*0980*/  @!P1 EXIT ;  /* 0x000000000000994d */ /* 0x000fea0003800000 */
[----:B------:R-:W2:Y:S01]  /*0990*/  LDCU.64 UR4, c[0x0][0x380] ;  /* 0x00007000ff0477ac */ /* 0x000ea20008000a00 */
[----:B------:R-:W-:-:S04]  /*09a0*/  @P0 IADD3 R9, P2, PT, R9, 0x4, RZ ;  /* 0x0000000409090810 */ /* 0x000fc80007f5e0ff */
[----:B------:R-:W-:Y:S01]  /*09b0*/  IADD3 R3, P1, PT, R9, R2, RZ ;  /* 0x0000000209037210 */ /* 0x000fe20007f3e0ff */
[----:B------:R-:W-:-:S05]  /*09c0*/  @P0 IMAD.X R8, RZ, RZ, R8, P2 ;  /* 0x000000ffff080224 */ /* 0x000fca00010e0608 */
[----:B------:R-:W-:Y:S02]  /*09d0*/  IADD3.X R8, PT, PT, R8, R11, RZ, P1, !PT ;  /* 0x0000000b08087210 */ /* 0x000fe40000ffe4ff */
[----:B--2---:R-:W-:-:S04]  /*09e0*/  LEA R2, P0, R3, UR4, 0x2 ;  /* 0x0000000403027c11 */ /* 0x004fc8000f8010ff */
[----:B------:R-:W-:-:S09]  /*09f0*/  LEA.HI.X R3, R3, UR5, R8, 0x2, P0 ;  /* 0x0000000503037c11 */ /* 0x000fd200080f1408 */
.L_x_3:
[----:B--2---:R2:W1:Y:S01]  /*0a00*/  LDG.E R0, desc[UR6][R2.64] ;  /* 0x0000000602007981 */ /* 0x004462000c1e1900 */
[----:B------:R-:W-:-:S04]  /*0a10*/  IADD3 R12, P0, PT, R12, -0x1, RZ ;  /* 0xffffffff0c0c7810 */ /* 0x000fc80007f1e0ff */
[----:B------:R-:W-:Y:S02]  /*0a20*/  IADD3.X R14, PT, PT, R14, -0x1, RZ, P0, !PT ;  /* 0xffffffff0e0e7810 */ /* 0x000fe400007fe4ff */
[----:B------:R-:W-:Y:S02]  /*0a30*/  ISETP.NE.U32.AND P0, PT, R12, RZ, PT ;  /* 0x000000ff0c00720c */ /* 0x000fe40003f05070 */
[----:B--2---:R-:W-:Y:S02]  /*0a40*/  IADD3 R2, P1, PT, R2, 0x4, RZ ;  /* 0x0000000402027810 */ /* 0x004fe40007f3e0ff */
[----:B------:R-:W-:-:S03]  /*0a50*/  ISETP.NE.AND.EX P0, PT, R14, RZ, PT, P0 ;  /* 0x000000ff0e00720c */ /* 0x000fc60003f05300 */
[----:B------:R-:W-:Y:S02]  /*0a60*/  IMAD.X R3, RZ, RZ, R3, P1 ;  /* 0x000000ffff037224 */ /* 0x000fe400008e0603 */
[----:B-1----:R-:W-:-:S05]  /*0a70*/  FADD R13, R0, R13 ;  /* 0x0000000d000d7221 */ /* 0x002fca0000000000 */
[----:B------:R2:W-:Y:S03]  /*0a80*/  STG.E desc[UR6][R4.64], R13 ;  /* 0x0000000d04007986 */ /* 0x0005e6000c101906 */
[----:B------:R-:W-:Y:S05]  /*0a90*/  @P0 BRA `(.L_x_3) ;  /* 0xfffffffc00d80947 */ /* 0x000fea000383ffff */
[----:B------:R-:W-:Y:S05]  /*0aa0*/  EXIT ;  /* 0x000000000000794d */ /* 0x000fea0003800000 */
.L_x_4:
[----:B------:R-:W-:-:S00]  /*0ab0*/  BRA `(.L_x_4) ;  /* 0xfffffffc00fc7947 */ /* 0x000fc0000383ffff */
[----:B------:R-:W-:-:S00]  /*0ac0*/  NOP ;  /* 0x0000000000007918 */ /* 0x000fc00000000000 */
        /* <DEDUP_REMOVED lines=11> */
.L_x_5:


//--------------------- .nv.shared.reserved.0     --------------------------
	.section	.nv.shared.reserved.0,"aw",@nobits
	.weak		__nv_reservedSMEM_offset_0_alias
	.size		__nv_reservedSMEM_offset_0_alias, 0, 64
	.other		__nv_reservedSMEM_offset_0_alias,@"STO_CUDA_RESERVED_SHARED STV_DEFAULT"
__nv_reservedSMEM_offset_0_alias:
	.zero		0
	.zero		64


//--------------------- .nv.constant0._Z8sum_rowsPKfPfjj --------------------------
	.section	.nv.constant0._Z8sum_rowsPKfPfjj,"a",@progbits
	.sectionflags	@""
	.align	4
.nv.constant0._Z8sum_rowsPKfPfjj:
	.zero		920


//--------------------- SYMBOLS --------------------------

	.type		.nv.reservedSmem.offset0,@object
	.size		.nv.reservedSmem.offset0,0x4
